//
// Generated by NVIDIA NVVM Compiler
//
// Compiler Build ID: CL-36424714
// Cuda compilation tools, release 13.0, V13.0.88
// Based on NVVM 20.0.0
//

.version 9.0
.target sm_100
.address_size 64

	// .globl	_Z12matmul_naivePKfS0_Pfi
// _ZZ12matmul_tiledPKfS0_PfiE2As has been demoted
// _ZZ12matmul_tiledPKfS0_PfiE2Bs has been demoted

.visible .entry _Z12matmul_naivePKfS0_Pfi(
	.param .u64 .ptr .align 1 _Z12matmul_naivePKfS0_Pfi_param_0,
	.param .u64 .ptr .align 1 _Z12matmul_naivePKfS0_Pfi_param_1,
	.param .u64 .ptr .align 1 _Z12matmul_naivePKfS0_Pfi_param_2,
	.param .u32 _Z12matmul_naivePKfS0_Pfi_param_3
)
{
	.reg .pred 	%p<10>;
	.reg .b32 	%r<40>;
	.reg .b32 	%f<67>;
	.reg .b64 	%rd<67>;

	ld.param.u64 	%rd14, [_Z12matmul_naivePKfS0_Pfi_param_0];
	ld.param.u64 	%rd15, [_Z12matmul_naivePKfS0_Pfi_param_1];
	ld.param.u32 	%r18, [_Z12matmul_naivePKfS0_Pfi_param_3];
	cvta.to.global.u64 	%rd1, %rd15;
	cvta.to.global.u64 	%rd2, %rd14;
	mov.u32 	%r19, %ctaid.y;
	mov.u32 	%r20, %ntid.y;
	mov.u32 	%r21, %tid.y;
	mad.lo.s32 	%r1, %r19, %r20, %r21;
	mov.u32 	%r22, %ctaid.x;
	mov.u32 	%r23, %ntid.x;
	mov.u32 	%r24, %tid.x;
	mad.lo.s32 	%r2, %r22, %r23, %r24;
	max.s32 	%r25, %r1, %r2;
	setp.ge.s32 	%p1, %r25, %r18;
	@%p1 bra 	$L__BB0_13;
	mul.lo.s32 	%r3, %r18, %r1;
	and.b32  	%r4, %r18, 7;
	setp.lt.u32 	%p2, %r18, 8;
	mov.f32 	%f66, 0f00000000;
	mov.b32 	%r38, 0;
	@%p2 bra 	$L__BB0_4;
	and.b32  	%r38, %r18, 2147483640;
	neg.s32 	%r36, %r38;
	mul.wide.s32 	%rd16, %r18, 4;
	add.s64 	%rd3, %rd1, %rd16;
	shl.b32 	%r7, %r18, 3;
	mul.wide.s32 	%rd17, %r18, 8;
	add.s64 	%rd4, %rd1, %rd17;
	mul.wide.s32 	%rd18, %r18, 12;
	add.s64 	%rd5, %rd1, %rd18;
	mul.wide.s32 	%rd19, %r18, 16;
	add.s64 	%rd6, %rd1, %rd19;
	mul.wide.s32 	%rd20, %r18, 20;
	add.s64 	%rd7, %rd1, %rd20;
	mul.wide.s32 	%rd21, %r18, 24;
	add.s64 	%rd8, %rd1, %rd21;
	mul.wide.s32 	%rd22, %r18, 28;
	add.s64 	%rd9, %rd1, %rd22;
	mul.wide.u32 	%rd23, %r3, 4;
	add.s64 	%rd24, %rd23, %rd2;
	add.s64 	%rd66, %rd24, 16;
	mov.f32 	%f66, 0f00000000;
	mov.u32 	%r35, %r2;
$L__BB0_3:
	.pragma "nounroll";
	mul.wide.s32 	%rd25, %r35, 4;
	add.s64 	%rd26, %rd3, %rd25;
	add.s64 	%rd27, %rd4, %rd25;
	add.s64 	%rd28, %rd5, %rd25;
	add.s64 	%rd29, %rd6, %rd25;
	add.s64 	%rd30, %rd7, %rd25;
	add.s64 	%rd31, %rd8, %rd25;
	add.s64 	%rd32, %rd9, %rd25;
	add.s64 	%rd33, %rd1, %rd25;
	ld.global.f32 	%f16, [%rd66+-16];
	ld.global.f32 	%f17, [%rd33];
	fma.rn.f32 	%f18, %f16, %f17, %f66;
	ld.global.f32 	%f19, [%rd66+-12];
	ld.global.f32 	%f20, [%rd26];
	fma.rn.f32 	%f21, %f19, %f20, %f18;
	ld.global.f32 	%f22, [%rd66+-8];
	ld.global.f32 	%f23, [%rd27];
	fma.rn.f32 	%f24, %f22, %f23, %f21;
	ld.global.f32 	%f25, [%rd66+-4];
	ld.global.f32 	%f26, [%rd28];
	fma.rn.f32 	%f27, %f25, %f26, %f24;
	ld.global.f32 	%f28, [%rd66];
	ld.global.f32 	%f29, [%rd29];
	fma.rn.f32 	%f30, %f28, %f29, %f27;
	ld.global.f32 	%f31, [%rd66+4];
	ld.global.f32 	%f32, [%rd30];
	fma.rn.f32 	%f33, %f31, %f32, %f30;
	ld.global.f32 	%f34, [%rd66+8];
	ld.global.f32 	%f35, [%rd31];
	fma.rn.f32 	%f36, %f34, %f35, %f33;
	ld.global.f32 	%f37, [%rd66+12];
	ld.global.f32 	%f38, [%rd32];
	fma.rn.f32 	%f66, %f37, %f38, %f36;
	add.s32 	%r36, %r36, 8;
	add.s32 	%r35, %r35, %r7;
	add.s64 	%rd66, %rd66, 32;
	setp.ne.s32 	%p3, %r36, 0;
	@%p3 bra 	$L__BB0_3;
$L__BB0_4:
	setp.eq.s32 	%p4, %r4, 0;
	@%p4 bra 	$L__BB0_12;
	and.b32  	%r13, %r18, 3;
	setp.lt.u32 	%p5, %r4, 4;
	@%p5 bra 	$L__BB0_7;
	add.s32 	%r27, %r38, %r3;
	mul.wide.u32 	%rd34, %r27, 4;
	add.s64 	%rd35, %rd2, %rd34;
	ld.global.f32 	%f40, [%rd35];
	mad.lo.s32 	%r28, %r38, %r18, %r2;
	mul.wide.s32 	%rd36, %r28, 4;
	add.s64 	%rd37, %rd1, %rd36;
	ld.global.f32 	%f41, [%rd37];
	fma.rn.f32 	%f42, %f40, %f41, %f66;
	cvt.u64.u32 	%rd38, %r3;
	cvt.u64.u32 	%rd39, %r38;
	add.s64 	%rd40, %rd39, %rd38;
	shl.b64 	%rd41, %rd40, 2;
	add.s64 	%rd42, %rd2, %rd41;
	ld.global.f32 	%f43, [%rd42+4];
	mul.wide.s32 	%rd43, %r18, 4;
	add.s64 	%rd44, %rd37, %rd43;
	ld.global.f32 	%f44, [%rd44];
	fma.rn.f32 	%f45, %f43, %f44, %f42;
	ld.global.f32 	%f46, [%rd42+8];
	add.s64 	%rd45, %rd44, %rd43;
	ld.global.f32 	%f47, [%rd45];
	fma.rn.f32 	%f48, %f46, %f47, %f45;
	ld.global.f32 	%f49, [%rd42+12];
	add.s64 	%rd46, %rd45, %rd43;
	ld.global.f32 	%f50, [%rd46];
	fma.rn.f32 	%f66, %f49, %f50, %f48;
	add.s32 	%r38, %r38, 4;
$L__BB0_7:
	setp.eq.s32 	%p6, %r13, 0;
	@%p6 bra 	$L__BB0_12;
	setp.eq.s32 	%p7, %r13, 1;
	@%p7 bra 	$L__BB0_10;
	add.s32 	%r29, %r38, %r3;
	mul.wide.u32 	%rd47, %r29, 4;
	add.s64 	%rd48, %rd2, %rd47;
	ld.global.f32 	%f52, [%rd48];
	mad.lo.s32 	%r30, %r38, %r18, %r2;
	mul.wide.s32 	%rd49, %r30, 4;
	add.s64 	%rd50, %rd1, %rd49;
	ld.global.f32 	%f53, [%rd50];
	fma.rn.f32 	%f54, %f52, %f53, %f66;
	cvt.u64.u32 	%rd51, %r3;
	cvt.u64.u32 	%rd52, %r38;
	add.s64 	%rd53, %rd52, %rd51;
	shl.b64 	%rd54, %rd53, 2;
	add.s64 	%rd55, %rd2, %rd54;
	ld.global.f32 	%f55, [%rd55+4];
	mul.wide.s32 	%rd56, %r18, 4;
	add.s64 	%rd57, %rd50, %rd56;
	ld.global.f32 	%f56, [%rd57];
	fma.rn.f32 	%f66, %f55, %f56, %f54;
	add.s32 	%r38, %r38, 2;
$L__BB0_10:
	and.b32  	%r31, %r18, 1;
	setp.eq.b32 	%p8, %r31, 1;
	not.pred 	%p9, %p8;
	@%p9 bra 	$L__BB0_12;
	add.s32 	%r32, %r38, %r3;
	mul.wide.u32 	%rd58, %r32, 4;
	add.s64 	%rd59, %rd2, %rd58;
	ld.global.f32 	%f57, [%rd59];
	mad.lo.s32 	%r33, %r38, %r18, %r2;
	mul.wide.s32 	%rd60, %r33, 4;
	add.s64 	%rd61, %rd1, %rd60;
	ld.global.f32 	%f58, [%rd61];
	fma.rn.f32 	%f66, %f57, %f58, %f66;
$L__BB0_12:
	ld.param.u64 	%rd65, [_Z12matmul_naivePKfS0_Pfi_param_2];
	add.s32 	%r34, %r3, %r2;
	cvta.to.global.u64 	%rd62, %rd65;
	mul.wide.s32 	%rd63, %r34, 4;
	add.s64 	%rd64, %rd62, %rd63;
	st.global.f32 	[%rd64], %f66;
$L__BB0_13:
	ret;

}
	// .globl	_Z12matmul_tiledPKfS0_Pfi
.visible .entry _Z12matmul_tiledPKfS0_Pfi(
	.param .u64 .ptr .align 1 _Z12matmul_tiledPKfS0_Pfi_param_0,
	.param .u64 .ptr .align 1 _Z12matmul_tiledPKfS0_Pfi_param_1,
	.param .u64 .ptr .align 1 _Z12matmul_tiledPKfS0_Pfi_param_2,
	.param .u32 _Z12matmul_tiledPKfS0_Pfi_param_3
)
{
	.reg .pred 	%p<8>;
	.reg .b32 	%r<43>;
	.reg .b32 	%f<63>;
	.reg .b64 	%rd<13>;
	// demoted variable
	.shared .align 4 .b8 _ZZ12matmul_tiledPKfS0_PfiE2As[1024];
	// demoted variable
	.shared .align 4 .b8 _ZZ12matmul_tiledPKfS0_PfiE2Bs[1024];
	ld.param.u64 	%rd4, [_Z12matmul_tiledPKfS0_Pfi_param_0];
	ld.param.u64 	%rd5, [_Z12matmul_tiledPKfS0_Pfi_param_1];
	ld.param.u64 	%rd6, [_Z12matmul_tiledPKfS0_Pfi_param_2];
	ld.param.u32 	%r24, [_Z12matmul_tiledPKfS0_Pfi_param_3];
	mov.u32 	%r25, %ctaid.y;
	shl.b32 	%r26, %r25, 4;
	mov.u32 	%r40, %tid.y;
	add.s32 	%r2, %r26, %r40;
	mov.u32 	%r27, %ctaid.x;
	shl.b32 	%r3, %r27, 4;
	mov.u32 	%r38, %tid.x;
	add.s32 	%r5, %r3, %r38;
	setp.lt.s32 	%p1, %r24, 1;
	mov.f32 	%f62, 0f00000000;
	@%p1 bra 	$L__BB1_7;
	add.s32 	%r28, %r24, 15;
	shr.u32 	%r29, %r28, 4;
	shl.b32 	%r30, %r40, 6;
	mov.u32 	%r31, _ZZ12matmul_tiledPKfS0_PfiE2As;
	add.s32 	%r6, %r31, %r30;
	shl.b32 	%r32, %r38, 2;
	add.s32 	%r7, %r6, %r32;
	mov.u32 	%r33, _ZZ12matmul_tiledPKfS0_PfiE2Bs;
	add.s32 	%r9, %r33, %r32;
	add.s32 	%r8, %r9, %r30;
	neg.s32 	%r42, %r29;
	mad.lo.s32 	%r34, %r40, %r24, %r38;
	add.s32 	%r41, %r34, %r3;
	shl.b32 	%r12, %r24, 4;
	mad.lo.s32 	%r39, %r24, %r2, %r38;
	cvta.to.global.u64 	%rd1, %rd4;
	cvta.to.global.u64 	%rd2, %rd5;
	mov.f32 	%f62, 0f00000000;
$L__BB1_2:
	setp.ge.u32 	%p2, %r2, %r24;
	mul.wide.s32 	%rd7, %r39, 4;
	add.s64 	%rd3, %rd1, %rd7;
	setp.ge.s32 	%p3, %r38, %r24;
	mov.f32 	%f60, 0f00000000;
	or.pred  	%p4, %p2, %p3;
	@%p4 bra 	$L__BB1_4;
	ld.global.f32 	%f60, [%rd3];
$L__BB1_4:
	st.shared.f32 	[%r7], %f60;
	mov.f32 	%f61, 0f00000000;
	max.s32 	%r35, %r5, %r40;
	setp.ge.s32 	%p5, %r35, %r24;
	@%p5 bra 	$L__BB1_6;
	mul.wide.s32 	%rd8, %r41, 4;
	add.s64 	%rd9, %rd2, %rd8;
	ld.global.f32 	%f61, [%rd9];
$L__BB1_6:
	st.shared.f32 	[%r8], %f61;
	bar.sync 	0;
	ld.shared.f32 	%f12, [%r6];
	ld.shared.f32 	%f13, [%r9];
	fma.rn.f32 	%f14, %f12, %f13, %f62;
	ld.shared.f32 	%f15, [%r6+4];
	ld.shared.f32 	%f16, [%r9+64];
	fma.rn.f32 	%f17, %f15, %f16, %f14;
	ld.shared.f32 	%f18, [%r6+8];
	ld.shared.f32 	%f19, [%r9+128];
	fma.rn.f32 	%f20, %f18, %f19, %f17;
	ld.shared.f32 	%f21, [%r6+12];
	ld.shared.f32 	%f22, [%r9+192];
	fma.rn.f32 	%f23, %f21, %f22, %f20;
	ld.shared.f32 	%f24, [%r6+16];
	ld.shared.f32 	%f25, [%r9+256];
	fma.rn.f32 	%f26, %f24, %f25, %f23;
	ld.shared.f32 	%f27, [%r6+20];
	ld.shared.f32 	%f28, [%r9+320];
	fma.rn.f32 	%f29, %f27, %f28, %f26;
	ld.shared.f32 	%f30, [%r6+24];
	ld.shared.f32 	%f31, [%r9+384];
	fma.rn.f32 	%f32, %f30, %f31, %f29;
	ld.shared.f32 	%f33, [%r6+28];
	ld.shared.f32 	%f34, [%r9+448];
	fma.rn.f32 	%f35, %f33, %f34, %f32;
	ld.shared.f32 	%f36, [%r6+32];
	ld.shared.f32 	%f37, [%r9+512];
	fma.rn.f32 	%f38, %f36, %f37, %f35;
	ld.shared.f32 	%f39, [%r6+36];
	ld.shared.f32 	%f40, [%r9+576];
	fma.rn.f32 	%f41, %f39, %f40, %f38;
	ld.shared.f32 	%f42, [%r6+40];
	ld.shared.f32 	%f43, [%r9+640];
	fma.rn.f32 	%f44, %f42, %f43, %f41;
	ld.shared.f32 	%f45, [%r6+44];
	ld.shared.f32 	%f46, [%r9+704];
	fma.rn.f32 	%f47, %f45, %f46, %f44;
	ld.shared.f32 	%f48, [%r6+48];
	ld.shared.f32 	%f49, [%r9+768];
	fma.rn.f32 	%f50, %f48, %f49, %f47;
	ld.shared.f32 	%f51, [%r6+52];
	ld.shared.f32 	%f52, [%r9+832];
	fma.rn.f32 	%f53, %f51, %f52, %f50;
	ld.shared.f32 	%f54, [%r6+56];
	ld.shared.f32 	%f55, [%r9+896];
	fma.rn.f32 	%f56, %f54, %f55, %f53;
	ld.shared.f32 	%f57, [%r6+60];
	ld.shared.f32 	%f58, [%r9+960];
	fma.rn.f32 	%f62, %f57, %f58, %f56;
	bar.sync 	0;
	add.s32 	%r42, %r42, 1;
	setp.ne.s32 	%p6, %r42, 0;
	add.s32 	%r41, %r41, %r12;
	add.s32 	%r40, %r40, 16;
	add.s32 	%r39, %r39, 16;
	add.s32 	%r38, %r38, 16;
	@%p6 bra 	$L__BB1_2;
$L__BB1_7:
	max.s32 	%r36, %r2, %r5;
	setp.ge.s32 	%p7, %r36, %r24;
	@%p7 bra 	$L__BB1_9;
	mad.lo.s32 	%r37, %r24, %r2, %r5;
	cvta.to.global.u64 	%rd10, %rd6;
	mul.wide.s32 	%rd11, %r37, 4;
	add.s64 	%rd12, %rd10, %rd11;
	st.global.f32 	[%rd12], %f62;
$L__BB1_9:
	ret;

}


// ===== COMPILED SASS (sm_100) =====

	.target	sm_100

	.elftype	@"ET_EXEC"


//--------------------- .note.nv.tkinfo           --------------------------
	.section	.note.nv.tkinfo,"",@"SHT_NOTE"
	.sectionflags	@"SHF_NOTE_NV_TKINFO"
	.tkinfo
        /*0018*/ 	.word	0x00000002
        /*0030*/ 	.string	""
        /*0030*/ 	.string	"ptxas"
        /*0030*/ 	.string	"Cuda compilation tools, release 13.0, V13.0.88"
        /*0030*/ 	.string	"Build cuda_13.0.r13.0/compiler.36424714_0"
        /*0030*/ 	.string	"-arch sm_100 -m 64 "



//--------------------- .note.nv.cuinfo           --------------------------
	.section	.note.nv.cuinfo,"",@"SHT_NOTE"
	.sectionflags	@"SHF_NOTE_NV_CUINFO"
        /*0018*/ 	.short	0x0002
        /*001a*/ 	.short	0x0064
        /*001c*/ 	.short	0x0082
	.zero		2


//--------------------- .nv.info                  --------------------------
	.section	.nv.info,"",@"SHT_CUDA_INFO"
	.align	4


	//----- nvinfo : EIATTR_REGCOUNT
	.align		4
        /*0000*/ 	.byte	0x04, 0x2f
        /*0002*/ 	.short	(.L_1 - .L_0)
	.align		4
.L_0:
        /*0004*/ 	.word	index@(_Z12matmul_naivePKfS0_Pfi)
        /*0008*/ 	.word	0x0000001e


	//----- nvinfo : EIATTR_FRAME_SIZE
	.align		4
.L_1:
        /*000c*/ 	.byte	0x04, 0x11
        /*000e*/ 	.short	(.L_3 - .L_2)
	.align		4
.L_2:
        /*0010*/ 	.word	index@(_Z12matmul_naivePKfS0_Pfi)
        /*0014*/ 	.word	0x00000000


	//----- nvinfo : EIATTR_REGCOUNT
	.align		4
.L_3:
        /*0018*/ 	.byte	0x04, 0x2f
        /*001a*/ 	.short	(.L_5 - .L_4)
	.align		4
.L_4:
        /*001c*/ 	.word	index@(_Z12matmul_tiledPKfS0_Pfi)
        /*0020*/ 	.word	0x00000020


	//----- nvinfo : EIATTR_FRAME_SIZE
	.align		4
.L_5:
        /*0024*/ 	.byte	0x04, 0x11
        /*0026*/ 	.short	(.L_7 - .L_6)
	.align		4
.L_6:
        /*0028*/ 	.word	index@(_Z12matmul_tiledPKfS0_Pfi)
        /*002c*/ 	.word	0x00000000


	//----- nvinfo : EIATTR_MIN_STACK_SIZE
	.align		4
.L_7:
        /*0030*/ 	.byte	0x04, 0x12
        /*0032*/ 	.short	(.L_9 - .L_8)
	.align		4
.L_8:
        /*0034*/ 	.word	index@(_Z12matmul_tiledPKfS0_Pfi)
        /*0038*/ 	.word	0x00000000


	//----- nvinfo : EIATTR_MIN_STACK_SIZE
	.align		4
.L_9:
        /*003c*/ 	.byte	0x04, 0x12
        /*003e*/ 	.short	(.L_11 - .L_10)
	.align		4
.L_10:
        /*0040*/ 	.word	index@(_Z12matmul_naivePKfS0_Pfi)
        /*0044*/ 	.word	0x00000000
.L_11:


//--------------------- .nv.compat                --------------------------
	.section	.nv.compat,"",@"SHT_CUDA_COMPAT_INFO"
	.align	4
        /*0000*/ 	.byte	0x02, 0x09, 0x00, 0x00, 0x02, 0x02, 0x01, 0x00, 0x02, 0x05, 0x05, 0x00, 0x03, 0x07, 0x01, 0x01
        /*0010*/ 	.byte	0x02, 0x03, 0x00, 0x00, 0x02, 0x06, 0x01, 0x00, 0x04, 0x0b, 0x08, 0x00, 0x09, 0x00, 0x00, 0x00
        /*0020*/ 	.byte	0x00, 0x00, 0x00, 0x00


//--------------------- .nv.info._Z12matmul_tiledPKfS0_Pfi --------------------------
	.section	.nv.info._Z12matmul_tiledPKfS0_Pfi,"",@"SHT_CUDA_INFO"
	.sectionflags	@""
	.align	4


	//----- nvinfo : EIATTR_CUDA_API_VERSION
	.align		4
        /*0000*/ 	.byte	0x04, 0x37
        /*0002*/ 	.short	(.L_13 - .L_12)
.L_12:
        /*0004*/ 	.word	0x00000082


	//----- nvinfo : EIATTR_KPARAM_INFO
	.align		4
.L_13:
        /*0008*/ 	.byte	0x04, 0x17
        /*000a*/ 	.short	(.L_15 - .L_14)
.L_14:
        /*000c*/ 	.word	0x00000000
        /*0010*/ 	.short	0x0003
        /*0012*/ 	.short	0x0018
        /*0014*/ 	.byte	0x00, 0xf0, 0x11, 0x00


	//----- nvinfo : EIATTR_KPARAM_INFO
	.align		4
.L_15:
        /*0018*/ 	.byte	0x04, 0x17
        /*001a*/ 	.short	(.L_17 - .L_16)
.L_16:
        /*001c*/ 	.word	0x00000000
        /*0020*/ 	.short	0x0002
        /*0022*/ 	.short	0x0010
        /*0024*/ 	.byte	0x00, 0xf5, 0x21, 0x00


	//----- nvinfo : EIATTR_KPARAM_INFO
	.align		4
.L_17:
        /*0028*/ 	.byte	0x04, 0x17
        /*002a*/ 	.short	(.L_19 - .L_18)
.L_18:
        /*002c*/ 	.word	0x00000000
        /*0030*/ 	.short	0x0001
        /*0032*/ 	.short	0x0008
        /*0034*/ 	.byte	0x00, 0xf5, 0x21, 0x00


	//----- nvinfo : EIATTR_KPARAM_INFO
	.align		4
.L_19:
        /*0038*/ 	.byte	0x04, 0x17
        /*003a*/ 	.short	(.L_21 - .L_20)
.L_20:
        /*003c*/ 	.word	0x00000000
        /*0040*/ 	.short	0x0000
        /*0042*/ 	.short	0x0000
        /*0044*/ 	.byte	0x00, 0xf5, 0x21, 0x00


	//----- nvinfo : EIATTR_SPARSE_MMA_MASK
	.align		4
.L_21:
        /*0048*/ 	.byte	0x03, 0x50
        /*004a*/ 	.short	0x0000


	//----- nvinfo : EIATTR_MAXREG_COUNT
	.align		4
        /*004c*/ 	.byte	0x03, 0x1b
        /*004e*/ 	.short	0x00ff


	//----- nvinfo : EIATTR_NUM_BARRIERS
	.align		4
        /*0050*/ 	.byte	0x02, 0x4c
        /*0052*/ 	.byte	0x01
	.zero		1


	//----- nvinfo : EIATTR_MERCURY_ISA_VERSION
	.align		4
        /*0054*/ 	.byte	0x03, 0x5f
        /*0056*/ 	.short	0x0101


	//----- nvinfo : EIATTR_VRC_CTA_INIT_COUNT
	.align		4
        /*0058*/ 	.byte	0x02, 0x4a
	.zero		1
	.zero		1


	//----- nvinfo : EIATTR_EXIT_INSTR_OFFSETS
	.align		4
        /*005c*/ 	.byte	0x04, 0x1c
        /*005e*/ 	.short	(.L_23 - .L_22)


	//   ....[0]....
.L_22:
        /*0060*/ 	.word	0x000005c0


	//   ....[1]....
        /*0064*/ 	.word	0x00000610


	//----- nvinfo : EIATTR_CBANK_PARAM_SIZE
	.align		4
.L_23:
        /*0068*/ 	.byte	0x03, 0x19
        /*006a*/ 	.short	0x001c


	//----- nvinfo : EIATTR_PARAM_CBANK
	.align		4
        /*006c*/ 	.byte	0x04, 0x0a
        /*006e*/ 	.short	(.L_25 - .L_24)
	.align		4
.L_24:
        /*0070*/ 	.word	index@(.nv.constant0._Z12matmul_tiledPKfS0_Pfi)
        /*0074*/ 	.short	0x0380
        /*0076*/ 	.short	0x001c


	//----- nvinfo : EIATTR_SW_WAR
	.align		4
.L_25:
        /*0078*/ 	.byte	0x04, 0x36
        /*007a*/ 	.short	(.L_27 - .L_26)
.L_26:
        /*007c*/ 	.word	0x00000008
.L_27:


//--------------------- .nv.info._Z12matmul_naivePKfS0_Pfi --------------------------
	.section	.nv.info._Z12matmul_naivePKfS0_Pfi,"",@"SHT_CUDA_INFO"
	.sectionflags	@""
	.align	4


	//----- nvinfo : EIATTR_CUDA_API_VERSION
	.align		4
        /*0000*/ 	.byte	0x04, 0x37
        /*0002*/ 	.short	(.L_29 - .L_28)
.L_28:
        /*0004*/ 	.word	0x00000082


	//----- nvinfo : EIATTR_KPARAM_INFO
	.align		4
.L_29:
        /*0008*/ 	.byte	0x04, 0x17
        /*000a*/ 	.short	(.L_31 - .L_30)
.L_30:
        /*000c*/ 	.word	0x00000000
        /*0010*/ 	.short	0x0003
        /*0012*/ 	.short	0x0018
        /*0014*/ 	.byte	0x00, 0xf0, 0x11, 0x00


	//----- nvinfo : EIATTR_KPARAM_INFO
	.align		4
.L_31:
        /*0018*/ 	.byte	0x04, 0x17
        /*001a*/ 	.short	(.L_33 - .L_32)
.L_32:
        /*001c*/ 	.word	0x00000000
        /*0020*/ 	.short	0x0002
        /*0022*/ 	.short	0x0010
        /*0024*/ 	.byte	0x00, 0xf5, 0x21, 0x00


	//----- nvinfo : EIATTR_KPARAM_INFO
	.align		4
.L_33:
        /*0028*/ 	.byte	0x04, 0x17
        /*002a*/ 	.short	(.L_35 - .L_34)
.L_34:
        /*002c*/ 	.word	0x00000000
        /*0030*/ 	.short	0x0001
        /*0032*/ 	.short	0x0008
        /*0034*/ 	.byte	0x00, 0xf5, 0x21, 0x00


	//----- nvinfo : EIATTR_KPARAM_INFO
	.align		4
.L_35:
        /*0038*/ 	.byte	0x04, 0x17
        /*003a*/ 	.short	(.L_37 - .L_36)
.L_36:
        /*003c*/ 	.word	0x00000000
        /*0040*/ 	.short	0x0000
        /*0042*/ 	.short	0x0000
        /*0044*/ 	.byte	0x00, 0xf5, 0x21, 0x00


	//----- nvinfo : EIATTR_SPARSE_MMA_MASK
	.align		4
.L_37:
        /*0048*/ 	.byte	0x03, 0x50
        /*004a*/ 	.short	0x0000


	//----- nvinfo : EIATTR_MAXREG_COUNT
	.align		4
        /*004c*/ 	.byte	0x03, 0x1b
        /*004e*/ 	.short	0x00ff


	//----- nvinfo : EIATTR_MERCURY_ISA_VERSION
	.align		4
        /*0050*/ 	.byte	0x03, 0x5f
        /*0052*/ 	.short	0x0101


	//----- nvinfo : EIATTR_VRC_CTA_INIT_COUNT
	.align		4
        /*0054*/ 	.byte	0x02, 0x4a
	.zero		1
	.zero		1


	//----- nvinfo : EIATTR_EXIT_INSTR_OFFSETS
	.align		4
        /*0058*/ 	.byte	0x04, 0x1c
        /*005a*/ 	.short	(.L_39 - .L_38)


	//   ....[0]....
.L_38:
        /*005c*/ 	.word	0x000000c0


	//   ....[1]....
        /*0060*/ 	.word	0x00000a90


	//----- nvinfo : EIATTR_CBANK_PARAM_SIZE
	.align		4
.L_39:
        /*0064*/ 	.byte	0x03, 0x19
        /*0066*/ 	.short	0x001c


	//----- nvinfo : EIATTR_PARAM_CBANK
	.align		4
        /*0068*/ 	.byte	0x04, 0x0a
        /*006a*/ 	.short	(.L_41 - .L_40)
	.align		4
.L_40:
        /*006c*/ 	.word	index@(.nv.constant0._Z12matmul_naivePKfS0_Pfi)
        /*0070*/ 	.short	0x0380
        /*0072*/ 	.short	0x001c


	//----- nvinfo : EIATTR_SW_WAR
	.align		4
.L_41:
        /*0074*/ 	.byte	0x04, 0x36
        /*0076*/ 	.short	(.L_43 - .L_42)
.L_42:
        /*0078*/ 	.word	0x00000008
.L_43:


//--------------------- .nv.callgraph             --------------------------
	.section	.nv.callgraph,"",@"SHT_CUDA_CALLGRAPH"
	.align	4
	.sectionentsize	8
	.align		4
        /*0000*/ 	.word	0x00000000
	.align		4
        /*0004*/ 	.word	0xffffffff
	.align		4
        /*0008*/ 	.word	0x00000000
	.align		4
        /*000c*/ 	.word	0xfffffffe
	.align		4
        /*0010*/ 	.word	0x00000000
	.align		4
        /*0014*/ 	.word	0xfffffffd
	.align		4
        /*0018*/ 	.word	0x00000000
	.align		4
        /*001c*/ 	.word	0xfffffffc


//--------------------- .text._Z12matmul_tiledPKfS0_Pfi --------------------------
	.section	.text._Z12matmul_tiledPKfS0_Pfi,"ax",@progbits
	.align	128
        .global         _Z12matmul_tiledPKfS0_Pfi
        .type           _Z12matmul_tiledPKfS0_Pfi,@function
        .size           _Z12matmul_tiledPKfS0_Pfi,(.L_x_8 - _Z12matmul_tiledPKfS0_Pfi)
        .other          _Z12matmul_tiledPKfS0_Pfi,@"STO_CUDA_ENTRY STV_DEFAULT"
_Z12matmul_tiledPKfS0_Pfi:
.text._Z12matmul_tiledPKfS0_Pfi:
[----:B------:R-:W-:Y:S01]  /*0000*/  LDC R1, c[0x0][0x37c] ;  /* 0x0000df00ff017b82 */ /* 0x000fe20000000800 */
[----:B------:R-:W0:Y:S01]  /*0010*/  LDCU UR4, c[0x0][0x398] ;  /* 0x00007300ff0477ac */ /* 0x000e220008000800 */
[----:B------:R-:W1:Y:S01]  /*0020*/  S2R R5, SR_CTAID.Y ;  /* 0x0000000000057919 */ /* 0x000e620000002600 */
[----:B------:R-:W-:Y:S01]  /*0030*/  HFMA2 R25, -RZ, RZ, 0, 0 ;  /* 0x00000000ff197431 */ /* 0x000fe200000001ff */
[----:B------:R-:W2:Y:S01]  /*0040*/  LDCU.64 UR8, c[0x0][0x358] ;  /* 0x00006b00ff0877ac */ /* 0x000ea20008000a00 */
[----:B------:R-:W1:Y:S01]  /*0050*/  S2R R3, SR_TID.Y ;  /* 0x0000000000037919 */ /* 0x000e620000002200 */
[----:B------:R-:W3:Y:S01]  /*0060*/  S2R R10, SR_CTAID.X ;  /* 0x00000000000a7919 */ /* 0x000ee20000002500 */
[----:B------:R-:W3:Y:S01]  /*0070*/  S2R R2, SR_TID.X ;  /* 0x0000000000027919 */ /* 0x000ee20000002100 */
[----:B0-----:R-:W-:-:S04]  /*0080*/  MOV R6, UR4 ;  /* 0x0000000400067c02 */ /* 0x001fc80008000f00 */
[----:B------:R-:W-:Y:S02]  /*0090*/  ISETP.GE.AND P0, PT, R6, 0x1, PT ;  /* 0x000000010600780c */ /* 0x000fe40003f06270 */
[----:B-1----:R-:W-:Y:S02]  /*00a0*/  LEA R5, R5, R3, 0x4 ;  /* 0x0000000305057211 */ /* 0x002fe400078e20ff */
[----:B---3--:R-:W-:-:S09]  /*00b0*/  LEA R4, R10, R2, 0x4 ;  /* 0x000000020a047211 */ /* 0x008fd200078e20ff */
[----:B--2---:R-:W-:Y:S05]  /*00c0*/  @!P0 BRA `(.L_x_0) ;  /* 0x0000000400348947 */ /* 0x004fea0003800000 */
[----:B------:R-:W0:Y:S01]  /*00d0*/  S2UR UR6, SR_CgaCtaId ;  /* 0x00000000000679c3 */ /* 0x000e220000008800 */
[----:B------:R-:W-:Y:S01]  /*00e0*/  UMOV UR4, 0x400 ;  /* 0x0000040000047882 */ /* 0x000fe20000000000 */
[----:B------:R-:W-:Y:S01]  /*00f0*/  IADD3 R8, PT, PT, R6, 0xf, RZ ;  /* 0x0000000f06087810 */ /* 0x000fe20007ffe0ff */
[----:B------:R-:W-:Y:S01]  /*0100*/  UIADD3 UR5, UPT, UPT, UR4, 0x400, URZ ;  /* 0x0000040004057890 */ /* 0x000fe2000fffe0ff */
[-CC-:B------:R-:W-:Y:S01]  /*0110*/  IMAD R7, R3, R6.reuse, R2.reuse ;  /* 0x0000000603077224 */ /* 0x180fe200078e0202 */
[----:B------:R-:W-:Y:S01]  /*0120*/  MOV R25, RZ ;  /* 0x000000ff00197202 */ /* 0x000fe20000000f00 */
[----:B------:R-:W-:Y:S01]  /*0130*/  IMAD R18, R5, R6, R2 ;  /* 0x0000000605127224 */ /* 0x000fe200078e0202 */
[----:B------:R-:W-:Y:S01]  /*0140*/  SHF.R.U32.HI R8, RZ, 0x4, R8 ;  /* 0x00000004ff087819 */ /* 0x000fe20000011608 */
[----:B------:R-:W1:Y:S01]  /*0150*/  LDC R0, c[0x0][0x398] ;  /* 0x0000e600ff007b82 */ /* 0x000e620000000800 */
[----:B------:R-:W-:Y:S02]  /*0160*/  IMAD R7, R10, 0x10, R7 ;  /* 0x000000100a077824 */ /* 0x000fe400078e0207 */
[----:B------:R-:W-:-:S05]  /*0170*/  IADD3 R19, PT, PT, -R8, RZ, RZ ;  /* 0x000000ff08137210 */ /* 0x000fca0007ffe1ff */
[----:B------:R-:W2:Y:S01]  /*0180*/  LDC.64 R22, c[0x0][0x380] ;  /* 0x0000e000ff167b82 */ /* 0x000ea20000000a00 */
[----:B0-----:R-:W-:Y:S02]  /*0190*/  ULEA UR5, UR6, UR5, 0x18 ;  /* 0x0000000506057291 */ /* 0x001fe4000f8ec0ff */
[----:B------:R-:W-:-:S04]  /*01a0*/  ULEA UR4, UR6, UR4, 0x18 ;  /* 0x0000000406047291 */ /* 0x000fc8000f8ec0ff */
[----:B------:R-:W-:Y:S02]  /*01b0*/  LEA R16, R2, UR5, 0x2 ;  /* 0x0000000502107c11 */ /* 0x000fe4000f8e10ff */
[----:B------:R-:W-:-:S03]  /*01c0*/  LEA R17, R3, UR4, 0x6 ;  /* 0x0000000403117c11 */ /* 0x000fc6000f8e30ff */
[----:B------:R-:W-:Y:S01]  /*01d0*/  IMAD R21, R3, 0x40, R16 ;  /* 0x0000004003157824 */ /* 0x000fe200078e0210 */
[----:B------:R-:W-:-:S07]  /*01e0*/  LEA R20, R2, R17, 0x2 ;  /* 0x0000001102147211 */ /* 0x000fce00078e10ff */
.L_x_1:
[----:B-1----:R-:W-:Y:S01]  /*01f0*/  MOV R6, R0 ;  /* 0x0000000000067202 */ /* 0x002fe20000000f00 */
[----:B------:R-:W-:Y:S01]  /*0200*/  HFMA2 R29, -RZ, RZ, 0, 0 ;  /* 0x00000000ff1d7431 */ /* 0x000fe200000001ff */
[----:B------:R-:W-:Y:S02]  /*0210*/  VIMNMX R9, PT, PT, R4, R3, !PT ;  /* 0x0000000304097248 */ /* 0x000fe40007fe0100 */
[-C--:B------:R-:W-:Y:S02]  /*0220*/  ISETP.GE.AND P0, PT, R2, R6.reuse, PT ;  /* 0x000000060200720c */ /* 0x080fe40003f06270 */
[-C--:B------:R-:W-:Y:S01]  /*0230*/  ISETP.GE.AND P1, PT, R9, R6.reuse, PT ;  /* 0x000000060900720c */ /* 0x080fe20003f26270 */
[----:B--2---:R-:W-:Y:S01]  /*0240*/  IMAD.WIDE R8, R18, 0x4, R22 ;  /* 0x0000000412087825 */ /* 0x004fe200078e0216 */
[----:B------:R-:W-:Y:S02]  /*0250*/  ISETP.GE.U32.OR P0, PT, R5, R6, P0 ;  /* 0x000000060500720c */ /* 0x000fe40000706470 */
[----:B------:R-:W-:-:S09]  /*0260*/  MOV R24, RZ ;  /* 0x000000ff00187202 */ /* 0x000fd20000000f00 */
[----:B------:R-:W0:Y:S02]  /*0270*/  @!P1 LDC.64 R10, c[0x0][0x388] ;  /* 0x0000e200ff0a9b82 */ /* 0x000e240000000a00 */
[----:B------:R-:W2:Y:S01]  /*0280*/  @!P0 LDG.E R29, desc[UR8][R8.64] ;  /* 0x00000008081d8981 */ /* 0x000ea2000c1e1900 */
[----:B0-----:R-:W-:-:S05]  /*0290*/  @!P1 IMAD.WIDE R10, R7, 0x4, R10 ;  /* 0x00000004070a9825 */ /* 0x001fca00078e020a */
[----:B------:R-:W3:Y:S01]  /*02a0*/  @!P1 LDG.E R24, desc[UR8][R10.64] ;  /* 0x000000080a189981 */ /* 0x000ee2000c1e1900 */
[----:B------:R-:W-:-:S05]  /*02b0*/  VIADD R19, R19, 0x1 ;  /* 0x0000000113137836 */ /* 0x000fca0000000000 */
[----:B------:R-:W-:Y:S02]  /*02c0*/  ISETP.NE.AND P0, PT, R19, RZ, PT ;  /* 0x000000ff1300720c */ /* 0x000fe40003f05270 */
[----:B------:R-:W-:Y:S02]  /*02d0*/  IADD3 R3, PT, PT, R3, 0x10, RZ ;  /* 0x0000001003037810 */ /* 0x000fe40007ffe0ff */
[----:B------:R-:W-:Y:S02]  /*02e0*/  IADD3 R18, PT, PT, R18, 0x10, RZ ;  /* 0x0000001012127810 */ /* 0x000fe40007ffe0ff */
[----:B------:R-:W-:Y:S02]  /*02f0*/  IADD3 R2, PT, PT, R2, 0x10, RZ ;  /* 0x0000001002027810 */ /* 0x000fe40007ffe0ff */
[----:B------:R-:W-:Y:S01]  /*0300*/  LEA R7, R6, R7, 0x4 ;  /* 0x0000000706077211 */ /* 0x000fe200078e20ff */
[----:B--2---:R-:W-:Y:S04]  /*0310*/  STS [R20], R29 ;  /* 0x0000001d14007388 */ /* 0x004fe80000000800 */
[----:B---3--:R-:W-:Y:S01]  /*0320*/  STS [R21], R24 ;  /* 0x0000001815007388 */ /* 0x008fe20000000800 */
[----:B------:R-:W-:Y:S06]  /*0330*/  BAR.SYNC.DEFER_BLOCKING 0x0 ;  /* 0x0000000000007b1d */ /* 0x000fec0000010000 */
[----:B------:R-:W-:Y:S04]  /*0340*/  LDS R26, [R16] ;  /* 0x00000000101a7984 */ /* 0x000fe80000000800 */
[----:B------:R-:W0:Y:S04]  /*0350*/  LDS.128 R12, [R17] ;  /* 0x00000000110c7984 */ /* 0x000e280000000c00 */
[----:B------:R-:W1:Y:S04]  /*0360*/  LDS R28, [R16+0x40] ;  /* 0x00004000101c7984 */ /* 0x000e680000000800 */
[----:B------:R-:W2:Y:S04]  /*0370*/  LDS R27, [R16+0x80] ;  /* 0x00008000101b7984 */ /* 0x000ea80000000800 */
[----:B------:R-:W-:Y:S04]  /*0380*/  LDS.128 R8, [R17+0x10] ;  /* 0x0000100011087984 */ /* 0x000fe80000000c00 */
[----:B------:R-:W-:Y:S01]  /*0390*/  LDS R24, [R16+0x140] ;  /* 0x0001400010187984 */ /* 0x000fe20000000800 */
[----:B0-----:R-:W-:-:S03]  /*03a0*/  FFMA R26, R12, R26, R25 ;  /* 0x0000001a0c1a7223 */ /* 0x001fc60000000019 */
[----:B------:R-:W0:Y:S01]  /*03b0*/  LDS R12, [R16+0xc0] ;  /* 0x0000c000100c7984 */ /* 0x000e220000000800 */
[----:B-1----:R-:W-:-:S03]  /*03c0*/  FFMA R26, R28, R13, R26 ;  /* 0x0000000d1c1a7223 */ /* 0x002fc6000000001a */
[----:B------:R-:W1:Y:S04]  /*03d0*/  LDS R13, [R16+0x100] ;  /* 0x00010000100d7984 */ /* 0x000e680000000800 */
[----:B------:R-:W3:Y:S01]  /*03e0*/  LDS R25, [R16+0x180] ;  /* 0x0001800010197984 */ /* 0x000ee20000000800 */
[----:B--2---:R-:W-:-:S04]  /*03f0*/  FFMA R27, R27, R14, R26 ;  /* 0x0000000e1b1b7223 */ /* 0x004fc8000000001a */
[----:B0-----:R-:W-:Y:S02]  /*0400*/  FFMA R15, R12, R15, R27 ;  /* 0x0000000f0c0f7223 */ /* 0x001fe4000000001b */
[----:B------:R-:W-:Y:S02]  /*0410*/  LDS R27, [R16+0x200] ;  /* 0x00020000101b7984 */ /* 0x000fe40000000800 */
[----:B-1----:R-:W-:Y:S02]  /*0420*/  FFMA R13, R8, R13, R15 ;  /* 0x0000000d080d7223 */ /* 0x002fe4000000000f */
[----:B------:R-:W0:Y:S02]  /*0430*/  LDS R8, [R16+0x1c0] ;  /* 0x0001c00010087984 */ /* 0x000e240000000800 */
[----:B------:R-:W-:Y:S02]  /*0440*/  FFMA R26, R24, R9, R13 ;  /* 0x00000009181a7223 */ /* 0x000fe4000000000d */
[----:B------:R-:W1:Y:S04]  /*0450*/  LDS.128 R12, [R17+0x20] ;  /* 0x00002000110c7984 */ /* 0x000e680000000c00 */
[----:B------:R-:W2:Y:S01]  /*0460*/  LDS R24, [R16+0x240] ;  /* 0x0002400010187984 */ /* 0x000ea20000000800 */
[----:B---3--:R-:W-:-:S03]  /*0470*/  FFMA R9, R25, R10, R26 ;  /* 0x0000000a19097223 */ /* 0x008fc6000000001a */
[----:B------:R-:W3:Y:S01]  /*0480*/  LDS R25, [R16+0x280] ;  /* 0x0002800010197984 */ /* 0x000ee20000000800 */
[----:B0-----:R-:W-:-:S04]  /*0490*/  FFMA R9, R8, R11, R9 ;  /* 0x0000000b08097223 */ /* 0x001fc80000000009 */
[----:B-1----:R-:W-:Y:S02]  /*04a0*/  FFMA R9, R12, R27, R9 ;  /* 0x0000001b0c097223 */ /* 0x002fe40000000009 */
[----:B------:R-:W0:Y:S02]  /*04b0*/  LDS R12, [R16+0x2c0] ;  /* 0x0002c000100c7984 */ /* 0x000e240000000800 */
[----:B--2---:R-:W-:Y:S02]  /*04c0*/  FFMA R24, R24, R13, R9 ;  /* 0x0000000d18187223 */ /* 0x004fe40000000009 */
[----:B------:R-:W-:Y:S04]  /*04d0*/  LDS R13, [R16+0x300] ;  /* 0x00030000100d7984 */ /* 0x000fe80000000800 */
[----:B------:R-:W1:Y:S01]  /*04e0*/  LDS.128 R8, [R17+0x30] ;  /* 0x0000300011087984 */ /* 0x000e620000000c00 */
[----:B---3--:R-:W-:-:S03]  /*04f0*/  FFMA R25, R25, R14, R24 ;  /* 0x0000000e19197223 */ /* 0x008fc60000000018 */
[----:B------:R-:W2:Y:S04]  /*0500*/  LDS R27, [R16+0x340] ;  /* 0x00034000101b7984 */ /* 0x000ea80000000800 */
[----:B------:R-:W3:Y:S04]  /*0510*/  LDS R24, [R16+0x380] ;  /* 0x0003800010187984 */ /* 0x000ee80000000800 */
[----:B------:R-:W4:Y:S01]  /*0520*/  LDS R14, [R16+0x3c0] ;  /* 0x0003c000100e7984 */ /* 0x000f220000000800 */
[----:B0-----:R-:W-:-:S04]  /*0530*/  FFMA R15, R12, R15, R25 ;  /* 0x0000000f0c0f7223 */ /* 0x001fc80000000019 */
[----:B-1----:R-:W-:-:S04]  /*0540*/  FFMA R8, R8, R13, R15 ;  /* 0x0000000d08087223 */ /* 0x002fc8000000000f */
[----:B--2---:R-:W-:-:S04]  /*0550*/  FFMA R9, R27, R9, R8 ;  /* 0x000000091b097223 */ /* 0x004fc80000000008 */
[----:B---3--:R-:W-:-:S04]  /*0560*/  FFMA R9, R24, R10, R9 ;  /* 0x0000000a18097223 */ /* 0x008fc80000000009 */
[----:B----4-:R-:W-:Y:S01]  /*0570*/  FFMA R25, R14, R11, R9 ;  /* 0x0000000b0e197223 */ /* 0x010fe20000000009 */
[----:B------:R-:W-:Y:S06]  /*0580*/  BAR.SYNC.DEFER_BLOCKING 0x0 ;  /* 0x0000000000007b1d */ /* 0x000fec0000010000 */
[----:B------:R-:W-:Y:S05]  /*0590*/  @P0 BRA `(.L_x_1) ;  /* 0xfffffffc00140947 */ /* 0x000fea000383ffff */
.L_x_0:
[----:B------:R-:W-:-:S04]  /*05a0*/  VIMNMX R3, PT, PT, R5, R4, !PT ;  /* 0x0000000405037248 */ /* 0x000fc80007fe0100 */
[----:B------:R-:W-:-:S13]  /*05b0*/  ISETP.GE.AND P0, PT, R3, R6, PT ;  /* 0x000000060300720c */ /* 0x000fda0003f06270 */
[----:B------:R-:W-:Y:S05]  /*05c0*/  @P0 EXIT ;  /* 0x000000000000094d */ /* 0x000fea0003800000 */
[----:B------:R-:W0:Y:S01]  /*05d0*/  LDC.64 R2, c[0x0][0x390] ;  /* 0x0000e400ff027b82 */ /* 0x000e220000000a00 */
[----:B------:R-:W-:-:S04]  /*05e0*/  IMAD R5, R5, R6, R4 ;  /* 0x0000000605057224 */ /* 0x000fc800078e0204 */
[----:B0-----:R-:W-:-:S05]  /*05f0*/  IMAD.WIDE R2, R5, 0x4, R2 ;  /* 0x0000000405027825 */ /* 0x001fca00078e0202 */
[----:B------:R-:W-:Y:S01]  /*0600*/  STG.E desc[UR8][R2.64], R25 ;  /* 0x0000001902007986 */ /* 0x000fe2000c101908 */
[----:B------:R-:W-:Y:S05]  /*0610*/  EXIT ;  /* 0x000000000000794d */ /* 0x000fea0003800000 */
.L_x_2:
[----:B------:R-:W-:-:S00]  /*0620*/  BRA `(.L_x_2) ;  /* 0xfffffffc00fc7947 */ /* 0x000fc0000383ffff */
[----:B------:R-:W-:-:S00]  /*0630*/  NOP ;  /* 0x0000000000007918 */ /* 0x000fc00000000000 */
        /* <DEDUP_REMOVED lines=12> */
.L_x_8:


//--------------------- .text._Z12matmul_naivePKfS0_Pfi --------------------------
	.section	.text._Z12matmul_naivePKfS0_Pfi,"ax",@progbits
	.align	128
        .global         _Z12matmul_naivePKfS0_Pfi
        .type           _Z12matmul_naivePKfS0_Pfi,@function
        .size           _Z12matmul_naivePKfS0_Pfi,(.L_x_9 - _Z12matmul_naivePKfS0_Pfi)
        .other          _Z12matmul_naivePKfS0_Pfi,@"STO_CUDA_ENTRY STV_DEFAULT"
_Z12matmul_naivePKfS0_Pfi:
.text._Z12matmul_naivePKfS0_Pfi:
[----:B------:R-:W-:Y:S01]  /*0000*/  LDC R1, c[0x0][0x37c] ;  /* 0x0000df00ff017b82 */ /* 0x000fe20000000800 */
[----:B------:R-:W0:Y:S07]  /*0010*/  S2R R0, SR_TID.Y ;  /* 0x0000000000007919 */ /* 0x000e2e0000002200 */
[----:B------:R-:W0:Y:S01]  /*0020*/  S2UR UR4, SR_CTAID.Y ;  /* 0x00000000000479c3 */ /* 0x000e220000002600 */
[----:B------:R-:W1:Y:S01]  /*0030*/  LDCU UR20, c[0x0][0x398] ;  /* 0x00007300ff1477ac */ /* 0x000e620008000800 */
[----:B------:R-:W2:Y:S06]  /*0040*/  S2R R3, SR_TID.X ;  /* 0x0000000000037919 */ /* 0x000eac0000002100 */
[----:B------:R-:W0:Y:S08]  /*0050*/  LDC R13, c[0x0][0x364] ;  /* 0x0000d900ff0d7b82 */ /* 0x000e300000000800 */
[----:B------:R-:W2:Y:S08]  /*0060*/  S2UR UR5, SR_CTAID.X ;  /* 0x00000000000579c3 */ /* 0x000eb00000002500 */
[----:B------:R-:W2:Y:S01]  /*0070*/  LDC R2, c[0x0][0x360] ;  /* 0x0000d800ff027b82 */ /* 0x000ea20000000800 */
[----:B0-----:R-:W-:-:S02]  /*0080*/  IMAD R13, R13, UR4, R0 ;  /* 0x000000040d0d7c24 */ /* 0x001fc4000f8e0200 */
[----:B--2---:R-:W-:-:S05]  /*0090*/  IMAD R0, R2, UR5, R3 ;  /* 0x0000000502007c24 */ /* 0x004fca000f8e0203 */
[----:B------:R-:W-:-:S04]  /*00a0*/  VIMNMX R2, PT, PT, R13, R0, !PT ;  /* 0x000000000d027248 */ /* 0x000fc80007fe0100 */
[----:B-1----:R-:W-:-:S13]  /*00b0*/  ISETP.GE.AND P0, PT, R2, UR20, PT ;  /* 0x0000001402007c0c */ /* 0x002fda000bf06270 */
[----:B------:R-:W-:Y:S05]  /*00c0*/  @P0 EXIT ;  /* 0x000000000000094d */ /* 0x000fea0003800000 */
[----:B------:R-:W-:Y:S01]  /*00d0*/  UISETP.GE.U32.AND UP0, UPT, UR20, 0x8, UPT ;  /* 0x000000081400788c */ /* 0x000fe2000bf06070 */
[----:B------:R-:W-:Y:S02]  /*00e0*/  HFMA2 R12, -RZ, RZ, 0, 0 ;  /* 0x00000000ff0c7431 */ /* 0x000fe400000001ff */
[----:B------:R-:W-:Y:S01]  /*00f0*/  IMAD R13, R13, UR20, RZ ;  /* 0x000000140d0d7c24 */ /* 0x000fe2000f8e02ff */
[----:B------:R-:W-:Y:S01]  /*0100*/  UMOV UR4, URZ ;  /* 0x000000ff00047c82 */ /* 0x000fe20008000000 */
[----:B------:R-:W0:Y:S04]  /*0110*/  LDCU.64 UR18, c[0x0][0x358] ;  /* 0x00006b00ff1277ac */ /* 0x000e280008000a00 */
[----:B------:R-:W-:Y:S05]  /*0120*/  BRA.U !UP0, `(.L_x_3) ;  /* 0x0000000508047547 */ /* 0x000fea000b800000 */
[----:B------:R-:W1:Y:S01]  /*0130*/  LDCU.128 UR24, c[0x0][0x380] ;  /* 0x00007000ff1877ac */ /* 0x000e620008000c00 */
[----:B------:R-:W-:Y:S02]  /*0140*/  MOV R12, RZ ;  /* 0x000000ff000c7202 */ /* 0x000fe40000000f00 */
[----:B------:R-:W-:Y:S01]  /*0150*/  MOV R14, R0 ;  /* 0x00000000000e7202 */ /* 0x000fe20000000f00 */
[----:B------:R-:W-:-:S04]  /*0160*/  ULOP3.LUT UR4, UR20, 0x7ffffff8, URZ, 0xc0, !UPT ;  /* 0x7ffffff814047892 */ /* 0x000fc8000f8ec0ff */
[----:B------:R-:W-:Y:S01]  /*0170*/  UIADD3 UR5, UPT, UPT, -UR4, URZ, URZ ;  /* 0x000000ff04057290 */ /* 0x000fe2000fffe1ff */
[----:B-1----:R-:W-:Y:S01]  /*0180*/  MOV R2, UR24 ;  /* 0x0000001800027c02 */ /* 0x002fe20008000f00 */
[----:B------:R-:W-:Y:S01]  /*0190*/  UIMAD.WIDE UR6, UR20, 0x8, UR26 ;  /* 0x00000008140678a5 */ /* 0x000fe2000f8e021a */
[----:B------:R-:W-:Y:S01]  /*01a0*/  MOV R3, UR25 ;  /* 0x0000001900037c02 */ /* 0x000fe20008000f00 */
[----:B------:R-:W-:Y:S02]  /*01b0*/  UIMAD.WIDE UR8, UR20, 0xc, UR26 ;  /* 0x0000000c140878a5 */ /* 0x000fe4000f8e021a */
[----:B------:R-:W-:Y:S01]  /*01c0*/  UIMAD.WIDE UR10, UR20, 0x10, UR26 ;  /* 0x00000010140a78a5 */ /* 0x000fe2000f8e021a */
[----:B------:R-:W-:Y:S01]  /*01d0*/  IMAD.WIDE.U32 R2, R13, 0x4, R2 ;  /* 0x000000040d027825 */ /* 0x000fe200078e0002 */
[----:B------:R-:W-:Y:S02]  /*01e0*/  UIMAD.WIDE UR12, UR20, 0x14, UR26 ;  /* 0x00000014140c78a5 */ /* 0x000fe4000f8e021a */
[----:B------:R-:W-:Y:S01]  /*01f0*/  UIMAD.WIDE UR14, UR20, 0x18, UR26 ;  /* 0x00000018140e78a5 */ /* 0x000fe2000f8e021a */
[----:B------:R-:W-:Y:S01]  /*0200*/  IADD3 R2, P0, PT, R2, 0x10, RZ ;  /* 0x0000001002027810 */ /* 0x000fe20007f1e0ff */
[----:B------:R-:W-:-:S03]  /*0210*/  UIMAD.WIDE UR16, UR20, 0x1c, UR26 ;  /* 0x0000001c141078a5 */ /* 0x000fc6000f8e021a */
[----:B------:R-:W-:-:S09]  /*0220*/  IADD3.X R3, PT, PT, RZ, R3, RZ, P0, !PT ;  /* 0x00000003ff037210 */ /* 0x000fd200007fe4ff */
.L_x_4:
[----:B------:R-:W-:Y:S01]  /*0230*/  UIMAD.WIDE UR22, UR20, 0x4, UR26 ;  /* 0x00000004141678a5 */ /* 0x000fe2000f8e021a */
[----:B------:R-:W-:Y:S02]  /*0240*/  IMAD.MOV.U32 R23, RZ, RZ, 0x4 ;  /* 0x00000004ff177424 */ /* 0x000fe400078e00ff */
[----:B------:R-:W-:Y:S01]  /*0250*/  HFMA2 R11, -RZ, RZ, 0, 2.384185791015625e-07 ;  /* 0x00000004ff0b7431 */ /* 0x000fe200000001ff */
[----:B------:R-:W-:Y:S01]  /*0260*/  MOV R25, 0x4 ;  /* 0x0000000400197802 */ /* 0x000fe20000000f00 */
[----:B0-----:R-:W2:Y:S01]  /*0270*/  LDG.E R21, desc[UR18][R2.64+-0x10] ;  /* 0xfffff01202157981 */ /* 0x001ea2000c1e1900 */
[C---:B------:R-:W-:Y:S01]  /*0280*/  IMAD.WIDE R22, R14.reuse, R23, UR26 ;  /* 0x0000001a0e167e25 */ /* 0x040fe2000f8e0217 */
[----:B------:R-:W-:Y:S02]  /*0290*/  MOV R8, UR22 ;  /* 0x0000001600087c02 */ /* 0x000fe40008000f00 */
[----:B------:R-:W-:Y:S01]  /*02a0*/  MOV R9, UR23 ;  /* 0x0000001700097c02 */ /* 0x000fe20008000f00 */
[----:B------:R-:W3:Y:S02]  /*02b0*/  LDG.E R19, desc[UR18][R2.64+-0xc] ;  /* 0xfffff41202137981 */ /* 0x000ee4000c1e1900 */
[----:B------:R-:W-:-:S02]  /*02c0*/  IMAD.WIDE R8, R14, 0x4, R8 ;  /* 0x000000040e087825 */ /* 0x000fc400078e0208 */
[----:B------:R-:W2:Y:S01]  /*02d0*/  LDG.E R22, desc[UR18][R22.64] ;  /* 0x0000001216167981 */ /* 0x000ea2000c1e1900 */
[----:B------:R-:W-:Y:S01]  /*02e0*/  MOV R5, 0x4 ;  /* 0x0000000400057802 */ /* 0x000fe20000000f00 */
[C---:B------:R-:W-:Y:S02]  /*02f0*/  IMAD.WIDE R24, R14.reuse, R25, UR6 ;  /* 0x000000060e187e25 */ /* 0x040fe4000f8e0219 */
[----:B------:R0:W3:Y:S02]  /*0300*/  LDG.E R20, desc[UR18][R8.64] ;  /* 0x0000001208147981 */ /* 0x0000e4000c1e1900 */
[----:B------:R-:W-:Y:S02]  /*0310*/  IMAD.WIDE R10, R14, R11, UR8 ;  /* 0x000000080e0a7e25 */ /* 0x000fe4000f8e020b */
[----:B------:R-:W4:Y:S04]  /*0320*/  LDG.E R18, desc[UR18][R24.64] ;  /* 0x0000001218127981 */ /* 0x000f28000c1e1900 */
[----:B------:R-:W4:Y:S01]  /*0330*/  LDG.E R17, desc[UR18][R2.64+-0x8] ;  /* 0xfffff81202117981 */ /* 0x000f22000c1e1900 */
[----:B0-----:R-:W-:-:S02]  /*0340*/  HFMA2 R9, -RZ, RZ, 0, 2.384185791015625e-07 ;  /* 0x00000004ff097431 */ /* 0x001fc400000001ff */
[----:B------:R-:W-:Y:S01]  /*0350*/  IMAD.MOV.U32 R7, RZ, RZ, 0x4 ;  /* 0x00000004ff077424 */ /* 0x000fe200078e00ff */
[----:B------:R0:W5:Y:S01]  /*0360*/  LDG.E R16, desc[UR18][R10.64] ;  /* 0x000000120a107981 */ /* 0x000162000c1e1900 */
[----:B------:R-:W-:-:S03]  /*0370*/  IMAD.WIDE R4, R14, R5, UR10 ;  /* 0x0000000a0e047e25 */ /* 0x000fc6000f8e0205 */
[----:B------:R-:W5:Y:S01]  /*0380*/  LDG.E R15, desc[UR18][R2.64+-0x4] ;  /* 0xfffffc12020f7981 */ /* 0x000f62000c1e1900 */
[C---:B------:R-:W-:Y:S01]  /*0390*/  IMAD.WIDE R6, R14.reuse, R7, UR12 ;  /* 0x0000000c0e067e25 */ /* 0x040fe2000f8e0207 */
[----:B------:R-:W-:Y:S02]  /*03a0*/  MOV R27, 0x4 ;  /* 0x00000004001b7802 */ /* 0x000fe40000000f00 */
[----:B------:R1:W5:Y:S01]  /*03b0*/  LDG.E R4, desc[UR18][R4.64] ;  /* 0x0000001204047981 */ /* 0x000362000c1e1900 */
[----:B------:R-:W-:-:S03]  /*03c0*/  IMAD.WIDE R8, R14, R9, UR14 ;  /* 0x0000000e0e087e25 */ /* 0x000fc6000f8e0209 */
[----:B------:R-:W5:Y:S01]  /*03d0*/  LDG.E R23, desc[UR18][R2.64] ;  /* 0x0000001202177981 */ /* 0x000f62000c1e1900 */
[----:B0-----:R-:W-:-:S03]  /*03e0*/  IMAD.WIDE R10, R14, R27, UR16 ;  /* 0x000000100e0a7e25 */ /* 0x001fc6000f8e021b */
[----:B------:R-:W5:Y:S04]  /*03f0*/  LDG.E R7, desc[UR18][R6.64] ;  /* 0x0000001206077981 */ /* 0x000f68000c1e1900 */
[----:B------:R-:W5:Y:S04]  /*0400*/  LDG.E R24, desc[UR18][R2.64+0x4] ;  /* 0x0000041202187981 */ /* 0x000f68000c1e1900 */
[----:B------:R-:W5:Y:S04]  /*0410*/  LDG.E R8, desc[UR18][R8.64] ;  /* 0x0000001208087981 */ /* 0x000f68000c1e1900 */
[----:B------:R-:W5:Y:S04]  /*0420*/  LDG.E R25, desc[UR18][R2.64+0x8] ;  /* 0x0000081202197981 */ /* 0x000f68000c1e1900 */
[----:B------:R-:W5:Y:S04]  /*0430*/  LDG.E R10, desc[UR18][R10.64] ;  /* 0x000000120a0a7981 */ /* 0x000f68000c1e1900 */
[----:B------:R0:W5:Y:S01]  /*0440*/  LDG.E R27, desc[UR18][R2.64+0xc] ;  /* 0x00000c12021b7981 */ /* 0x000162000c1e1900 */
[----:B------:R-:W-:-:S04]  /*0450*/  UIADD3 UR5, UPT, UPT, UR5, 0x8, URZ ;  /* 0x0000000805057890 */ /* 0x000fc8000fffe0ff */
[----:B------:R-:W-:Y:S01]  /*0460*/  UISETP.NE.AND UP0, UPT, UR5, URZ, UPT ;  /* 0x000000ff0500728c */ /* 0x000fe2000bf05270 */
[----:B-1----:R-:W-:Y:S02]  /*0470*/  MOV R5, UR20 ;  /* 0x0000001400057c02 */ /* 0x002fe40008000f00 */
[----:B0-----:R-:W-:Y:S02]  /*0480*/  IADD3 R2, P0, PT, R2, 0x20, RZ ;  /* 0x0000002002027810 */ /* 0x001fe40007f1e0ff */
[----:B------:R-:W-:Y:S02]  /*0490*/  LEA R14, R5, R14, 0x3 ;  /* 0x0000000e050e7211 */ /* 0x000fe400078e18ff */
[----:B------:R-:W-:Y:S01]  /*04a0*/  IADD3.X R3, PT, PT, RZ, R3, RZ, P0, !PT ;  /* 0x00000003ff037210 */ /* 0x000fe200007fe4ff */
[----:B--2---:R-:W-:-:S04]  /*04b0*/  FFMA R22, R21, R22, R12 ;  /* 0x0000001615167223 */ /* 0x004fc8000000000c */
[----:B---3--:R-:W-:-:S04]  /*04c0*/  FFMA R20, R19, R20, R22 ;  /* 0x0000001413147223 */ /* 0x008fc80000000016 */
[----:B----4-:R-:W-:-:S04]  /*04d0*/  FFMA R18, R17, R18, R20 ;  /* 0x0000001211127223 */ /* 0x010fc80000000014 */
[----:B-----5:R-:W-:-:S04]  /*04e0*/  FFMA R16, R15, R16, R18 ;  /* 0x000000100f107223 */ /* 0x020fc80000000012 */
[----:B------:R-:W-:-:S04]  /*04f0*/  FFMA R23, R23, R4, R16 ;  /* 0x0000000417177223 */ /* 0x000fc80000000010 */
[----:B------:R-:W-:-:S04]  /*0500*/  FFMA R24, R24, R7, R23 ;  /* 0x0000000718187223 */ /* 0x000fc80000000017 */
[----:B------:R-:W-:-:S04]  /*0510*/  FFMA R8, R25, R8, R24 ;  /* 0x0000000819087223 */ /* 0x000fc80000000018 */
[----:B------:R-:W-:Y:S01]  /*0520*/  FFMA R12, R27, R10, R8 ;  /* 0x0000000a1b0c7223 */ /* 0x000fe20000000008 */
[----:B------:R-:W-:Y:S06]  /*0530*/  BRA.U UP0, `(.L_x_4) ;  /* 0xfffffffd003c7547 */ /* 0x000fec000b83ffff */
.L_x_3:
[----:B------:R-:W-:-:S04]  /*0540*/  ULOP3.LUT UR6, UR20, 0x7, URZ, 0xc0, !UPT ;  /* 0x0000000714067892 */ /* 0x000fc8000f8ec0ff */
[----:B------:R-:W-:-:S09]  /*0550*/  UISETP.NE.AND UP0, UPT, UR6, URZ, UPT ;  /* 0x000000ff0600728c */ /* 0x000fd2000bf05270 */
[----:B------:R-:W-:Y:S05]  /*0560*/  BRA.U !UP0, `(.L_x_5) ;  /* 0x0000000508387547 */ /* 0x000fea000b800000 */
[----:B------:R-:W-:Y:S02]  /*0570*/  UISETP.GE.U32.AND UP0, UPT, UR6, 0x4, UPT ;  /* 0x000000040600788c */ /* 0x000fe4000bf06070 */
[----:B------:R-:W-:-:S04]  /*0580*/  ULOP3.LUT UR5, UR20, 0x3, URZ, 0xc0, !UPT ;  /* 0x0000000314057892 */ /* 0x000fc8000f8ec0ff */
[----:B------:R-:W-:-:S03]  /*0590*/  UISETP.NE.AND UP1, UPT, UR5, URZ, UPT ;  /* 0x000000ff0500728c */ /* 0x000fc6000bf25270 */
[----:B------:R-:W-:Y:S08]  /*05a0*/  BRA.U !UP0, `(.L_x_6) ;  /* 0x00000001087c7547 */ /* 0x000ff0000b800000 */
[----:B------:R-:W1:Y:S01]  /*05b0*/  LDC.64 R6, c[0x0][0x388] ;  /* 0x0000e200ff067b82 */ /* 0x000e620000000a00 */
[----:B------:R-:W2:Y:S01]  /*05c0*/  LDCU.64 UR6, c[0x0][0x380] ;  /* 0x00007000ff0677ac */ /* 0x000ea20008000a00 */
[----:B------:R-:W-:Y:S01]  /*05d0*/  IMAD.U32 R9, RZ, RZ, UR4 ;  /* 0x00000004ff097e24 */ /* 0x000fe2000f8e00ff */
[C---:B------:R-:W-:Y:S02]  /*05e0*/  IADD3 R3, PT, PT, R13.reuse, UR4, RZ ;  /* 0x000000040d037c10 */ /* 0x040fe4000fffe0ff */
[----:B------:R-:W-:Y:S01]  /*05f0*/  IADD3 R10, P0, PT, R13, UR4, RZ ;  /* 0x000000040d0a7c10 */ /* 0x000fe2000ff1e0ff */
[----:B------:R-:W-:Y:S01]  /*0600*/  IMAD R9, R9, UR20, R0 ;  /* 0x0000001409097c24 */ /* 0x000fe2000f8e0200 */
[----:B------:R-:W-:Y:S01]  /*0610*/  MOV R11, UR20 ;  /* 0x00000014000b7c02 */ /* 0x000fe20008000f00 */
[----:B------:R-:W3:Y:S01]  /*0620*/  LDC.64 R4, c[0x0][0x380] ;  /* 0x0000e000ff047b82 */ /* 0x000ee20000000a00 */
[----:B------:R-:W-:Y:S01]  /*0630*/  MOV R15, UR20 ;  /* 0x00000014000f7c02 */ /* 0x000fe20008000f00 */
[----:B-1----:R-:W-:Y:S01]  /*0640*/  IMAD.WIDE R6, R9, 0x4, R6 ;  /* 0x0000000409067825 */ /* 0x002fe200078e0206 */
[----:B------:R-:W-:-:S05]  /*0650*/  MOV R9, UR20 ;  /* 0x0000001400097c02 */ /* 0x000fca0008000f00 */
[----:B------:R-:W-:Y:S02]  /*0660*/  IMAD.WIDE R8, R9, 0x4, R6 ;  /* 0x0000000409087825 */ /* 0x000fe400078e0206 */
[----:B0-----:R-:W4:Y:S02]  /*0670*/  LDG.E R6, desc[UR18][R6.64] ;  /* 0x0000001206067981 */ /* 0x001f24000c1e1900 */
[----:B---3--:R-:W-:Y:S01]  /*0680*/  IMAD.WIDE.U32 R4, R3, 0x4, R4 ;  /* 0x0000000403047825 */ /* 0x008fe200078e0004 */
[----:B------:R-:W-:Y:S01]  /*0690*/  IADD3.X R3, PT, PT, RZ, RZ, RZ, P0, !PT ;  /* 0x000000ffff037210 */ /* 0x000fe200007fe4ff */
[----:B------:R-:W3:Y:S01]  /*06a0*/  LDG.E R17, desc[UR18][R8.64] ;  /* 0x0000001208117981 */ /* 0x000ee2000c1e1900 */
[----:B--2---:R-:W-:-:S03]  /*06b0*/  LEA R2, P0, R10, UR6, 0x2 ;  /* 0x000000060a027c11 */ /* 0x004fc6000f8010ff */
[----:B------:R-:W4:Y:S01]  /*06c0*/  LDG.E R5, desc[UR18][R4.64] ;  /* 0x0000001204057981 */ /* 0x000f22000c1e1900 */
[----:B------:R-:W-:Y:S01]  /*06d0*/  LEA.HI.X R3, R10, UR7, R3, 0x2, P0 ;  /* 0x000000070a037c11 */ /* 0x000fe200080f1403 */
[----:B------:R-:W-:-:S04]  /*06e0*/  IMAD.WIDE R10, R11, 0x4, R8 ;  /* 0x000000040b0a7825 */ /* 0x000fc800078e0208 */
[----:B------:R-:W3:Y:S01]  /*06f0*/  LDG.E R16, desc[UR18][R2.64+0x4] ;  /* 0x0000041202107981 */ /* 0x000ee2000c1e1900 */
[----:B------:R-:W-:-:S03]  /*0700*/  IMAD.WIDE R14, R15, 0x4, R10 ;  /* 0x000000040f0e7825 */ /* 0x000fc600078e020a */
[----:B------:R-:W2:Y:S04]  /*0710*/  LDG.E R19, desc[UR18][R10.64] ;  /* 0x000000120a137981 */ /* 0x000ea8000c1e1900 */
[----:B------:R-:W2:Y:S04]  /*0720*/  LDG.E R18, desc[UR18][R2.64+0x8] ;  /* 0x0000081202127981 */ /* 0x000ea8000c1e1900 */
[----:B------:R-:W5:Y:S04]  /*0730*/  LDG.E R20, desc[UR18][R2.64+0xc] ;  /* 0x00000c1202147981 */ /* 0x000f68000c1e1900 */
[----:B------:R-:W5:Y:S01]  /*0740*/  LDG.E R14, desc[UR18][R14.64] ;  /* 0x000000120e0e7981 */ /* 0x000f62000c1e1900 */
[----:B------:R-:W-:Y:S01]  /*0750*/  UIADD3 UR4, UPT, UPT, UR4, 0x4, URZ ;  /* 0x0000000404047890 */ /* 0x000fe2000fffe0ff */
[----:B----4-:R-:W-:-:S04]  /*0760*/  FFMA R5, R5, R6, R12 ;  /* 0x0000000605057223 */ /* 0x010fc8000000000c */
[----:B---3--:R-:W-:-:S04]  /*0770*/  FFMA R5, R16, R17, R5 ;  /* 0x0000001110057223 */ /* 0x008fc80000000005 */
[----:B--2---:R-:W-:-:S04]  /*0780*/  FFMA R5, R18, R19, R5 ;  /* 0x0000001312057223 */ /* 0x004fc80000000005 */
[----:B-----5:R-:W-:-:S07]  /*0790*/  FFMA R12, R20, R14, R5 ;  /* 0x0000000e140c7223 */ /* 0x020fce0000000005 */
.L_x_6:
[----:B------:R-:W-:Y:S05]  /*07a0*/  BRA.U !UP1, `(.L_x_5) ;  /* 0x0000000109a87547 */ /* 0x000fea000b800000 */
[----:B------:R-:W-:Y:S01]  /*07b0*/  UISETP.NE.AND UP0, UPT, UR5, 0x1, UPT ;  /* 0x000000010500788c */ /* 0x000fe2000bf05270 */
[----:B------:R-:W-:Y:S01]  /*07c0*/  MOV R7, UR4 ;  /* 0x0000000400077c02 */ /* 0x000fe20008000f00 */
[----:B------:R-:W-:Y:S02]  /*07d0*/  ULOP3.LUT UR5, UR20, 0x1, URZ, 0xc0, !UPT ;  /* 0x0000000114057892 */ /* 0x000fe4000f8ec0ff */
[----:B------:R-:W-:Y:S02]  /*07e0*/  MOV R15, UR20 ;  /* 0x00000014000f7c02 */ /* 0x000fe40008000f00 */
[----:B------:R-:W-:Y:S01]  /*07f0*/  UISETP.NE.U32.AND UP1, UPT, UR5, 0x1, UPT ;  /* 0x000000010500788c */ /* 0x000fe2000bf25070 */
[----:B------:R-:W-:-:S04]  /*0800*/  PLOP3.LUT P1, PT, PT, PT, UP0, 0x80, 0x8 ;  /* 0x000000000008781c */ /* 0x000fc80003f2f008 */
[----:B------:R-:W1:Y:S01]  /*0810*/  @UP0 LDCU.128 UR8, c[0x0][0x380] ;  /* 0x00007000ff0807ac */ /* 0x000e620008000c00 */
[----:B------:R-:W-:Y:S01]  /*0820*/  PLOP3.LUT P0, PT, PT, PT, UP1, 0x80, 0x8 ;  /* 0x000000000008781c */ /* 0x000fe20003f0f018 */
[----:B------:R-:W2:Y:S04]  /*0830*/  @UP0 LDCU.64 UR6, c[0x0][0x380] ;  /* 0x00007000ff0607ac */ /* 0x000ea80008000a00 */
[----:B------:R-:W3:Y:S03]  /*0840*/  @!UP1 LDCU.128 UR12, c[0x0][0x380] ;  /* 0x00007000ff0c97ac */ /* 0x000ee60008000c00 */
[C---:B------:R-:W-:Y:S02]  /*0850*/  @P1 IADD3 R3, PT, PT, R13.reuse, UR4, RZ ;  /* 0x000000040d031c10 */ /* 0x040fe4000fffe0ff */
[----:B------:R-:W-:Y:S01]  /*0860*/  @P1 IADD3 R6, P2, PT, R13, UR4, RZ ;  /* 0x000000040d061c10 */ /* 0x000fe2000ff5e0ff */
[----:B------:R-:W-:Y:S01]  /*0870*/  @UP0 UIADD3 UR4, UPT, UPT, UR4, 0x2, URZ ;  /* 0x0000000204040890 */ /* 0x000fe2000fffe0ff */
[----:B-1----:R-:W-:Y:S01]  /*0880*/  MOV R11, UR9 ;  /* 0x00000009000b7c02 */ /* 0x002fe20008000f00 */
[----:B------:R-:W-:Y:S01]  /*0890*/  IMAD.U32 R10, RZ, RZ, UR8 ;  /* 0x00000008ff0a7e24 */ /* 0x000fe2000f8e00ff */
[----:B------:R-:W-:-:S02]  /*08a0*/  MOV R4, UR10 ;  /* 0x0000000a00047c02 */ /* 0x000fc40008000f00 */
[----:B------:R-:W-:Y:S01]  /*08b0*/  MOV R5, UR11 ;  /* 0x0000000b00057c02 */ /* 0x000fe20008000f00 */
[----:B------:R-:W-:-:S04]  /*08c0*/  @P1 IMAD.WIDE.U32 R10, R3, 0x4, R10 ;  /* 0x00000004030a1825 */ /* 0x000fc800078e000a */
[----:B------:R-:W-:Y:S01]  /*08d0*/  @P1 IMAD R3, R7, UR20, R0 ;  /* 0x0000001407031c24 */ /* 0x000fe2000f8e0200 */
[----:B------:R-:W-:Y:S01]  /*08e0*/  @P1 IADD3.X R7, PT, PT, RZ, RZ, RZ, P2, !PT ;  /* 0x000000ffff071210 */ /* 0x000fe200017fe4ff */
[----:B------:R-:W-:Y:S01]  /*08f0*/  IMAD.U32 R19, RZ, RZ, UR4 ;  /* 0x00000004ff137e24 */ /* 0x000fe2000f8e00ff */
[C---:B--2---:R-:W-:Y:S01]  /*0900*/  @P1 LEA R2, P2, R6.reuse, UR6, 0x2 ;  /* 0x0000000606021c11 */ /* 0x044fe2000f8410ff */
[----:B------:R-:W-:Y:S01]  /*0910*/  @P1 IMAD.WIDE R4, R3, 0x4, R4 ;  /* 0x0000000403041825 */ /* 0x000fe200078e0204 */
[----:B------:R-:W-:Y:S01]  /*0920*/  @!P0 IADD3 R17, PT, PT, R13, UR4, RZ ;  /* 0x000000040d118c10 */ /* 0x000fe2000fffe0ff */
[----:B0-----:R-:W2:Y:S01]  /*0930*/  @P1 LDG.E R11, desc[UR18][R10.64] ;  /* 0x000000120a0b1981 */ /* 0x001ea2000c1e1900 */
[----:B------:R-:W-:Y:S01]  /*0940*/  @P1 LEA.HI.X R3, R6, UR7, R7, 0x2, P2 ;  /* 0x0000000706031c11 */ /* 0x000fe200090f1407 */
[----:B------:R-:W-:Y:S01]  /*0950*/  @!P0 IMAD R19, R19, UR20, R0 ;  /* 0x0000001413138c24 */ /* 0x000fe2000f8e0200 */
[----:B---3--:R-:W-:Y:S01]  /*0960*/  MOV R6, UR12 ;  /* 0x0000000c00067c02 */ /* 0x008fe20008000f00 */
[----:B------:R-:W-:Y:S01]  /*0970*/  @P1 IMAD.WIDE R14, R15, 0x4, R4 ;  /* 0x000000040f0e1825 */ /* 0x000fe200078e0204 */
[----:B------:R-:W-:Y:S01]  /*0980*/  MOV R7, UR13 ;  /* 0x0000000d00077c02 */ /* 0x000fe20008000f00 */
[----:B------:R-:W2:Y:S01]  /*0990*/  @P1 LDG.E R4, desc[UR18][R4.64] ;  /* 0x0000001204041981 */ /* 0x000ea2000c1e1900 */
[----:B------:R-:W-:-:S02]  /*09a0*/  MOV R8, UR14 ;  /* 0x0000000e00087c02 */ /* 0x000fc40008000f00 */
[----:B------:R-:W-:Y:S01]  /*09b0*/  MOV R9, UR15 ;  /* 0x0000000f00097c02 */ /* 0x000fe20008000f00 */
[----:B------:R-:W-:Y:S01]  /*09c0*/  @!P0 IMAD.WIDE.U32 R6, R17, 0x4, R6 ;  /* 0x0000000411068825 */ /* 0x000fe200078e0006 */
[----:B------:R-:W3:Y:S03]  /*09d0*/  @P1 LDG.E R14, desc[UR18][R14.64] ;  /* 0x000000120e0e1981 */ /* 0x000ee6000c1e1900 */
[----:B------:R-:W-:Y:S01]  /*09e0*/  @!P0 IMAD.WIDE R8, R19, 0x4, R8 ;  /* 0x0000000413088825 */ /* 0x000fe200078e0208 */
[----:B------:R-:W3:Y:S04]  /*09f0*/  @P1 LDG.E R2, desc[UR18][R2.64+0x4] ;  /* 0x0000041202021981 */ /* 0x000ee8000c1e1900 */
[----:B------:R-:W4:Y:S04]  /*0a00*/  @!P0 LDG.E R7, desc[UR18][R6.64] ;  /* 0x0000001206078981 */ /* 0x000f28000c1e1900 */
[----:B------:R-:W4:Y:S01]  /*0a10*/  @!P0 LDG.E R8, desc[UR18][R8.64] ;  /* 0x0000001208088981 */ /* 0x000f22000c1e1900 */
[----:B--2---:R-:W-:-:S04]  /*0a20*/  @P1 FFMA R11, R11, R4, R12 ;  /* 0x000000040b0b1223 */ /* 0x004fc8000000000c */
[----:B---3--:R-:W-:-:S04]  /*0a30*/  @P1 FFMA R12, R2, R14, R11 ;  /* 0x0000000e020c1223 */ /* 0x008fc8000000000b */
[----:B----4-:R-:W-:-:S07]  /*0a40*/  @!P0 FFMA R12, R7, R8, R12 ;  /* 0x00000008070c8223 */ /* 0x010fce000000000c */
.L_x_5:
[----:B------:R-:W1:Y:S01]  /*0a50*/  LDC.64 R2, c[0x0][0x390] ;  /* 0x0000e400ff027b82 */ /* 0x000e620000000a00 */
[----:B------:R-:W-:-:S05]  /*0a60*/  IADD3 R13, PT, PT, R0, R13, RZ ;  /* 0x0000000d000d7210 */ /* 0x000fca0007ffe0ff */
[----:B-1----:R-:W-:-:S05]  /*0a70*/  IMAD.WIDE R2, R13, 0x4, R2 ;  /* 0x000000040d027825 */ /* 0x002fca00078e0202 */
[----:B0-----:R-:W-:Y:S01]  /*0a80*/  STG.E desc[UR18][R2.64], R12 ;  /* 0x0000000c02007986 */ /* 0x001fe2000c101912 */
[----:B------:R-:W-:Y:S05]  /*0a90*/  EXIT ;  /* 0x000000000000794d */ /* 0x000fea0003800000 */
.L_x_7:
        /* <DEDUP_REMOVED lines=14> */
.L_x_9:


//--------------------- .nv.shared._Z12matmul_tiledPKfS0_Pfi --------------------------
	.section	.nv.shared._Z12matmul_tiledPKfS0_Pfi,"aw",@nobits
	.sectionflags	@""
	.align	4
.nv.shared._Z12matmul_tiledPKfS0_Pfi:
	.zero		3072


//--------------------- .nv.shared.reserved.0     --------------------------
	.section	.nv.shared.reserved.0,"aw",@nobits
	.weak		__nv_reservedSMEM_offset_0_alias
	.size		__nv_reservedSMEM_offset_0_alias, 0, 64
	.other		__nv_reservedSMEM_offset_0_alias,@"STO_CUDA_RESERVED_SHARED STV_DEFAULT"
__nv_reservedSMEM_offset_0_alias:
	.zero		0
	.zero		64


//--------------------- .nv.constant0._Z12matmul_tiledPKfS0_Pfi --------------------------
	.section	.nv.constant0._Z12matmul_tiledPKfS0_Pfi,"a",@progbits
	.sectionflags	@""
	.align	4
.nv.constant0._Z12matmul_tiledPKfS0_Pfi:
	.zero		924


//--------------------- .nv.constant0._Z12matmul_naivePKfS0_Pfi --------------------------
	.section	.nv.constant0._Z12matmul_naivePKfS0_Pfi,"a",@progbits
	.sectionflags	@""
	.align	4
.nv.constant0._Z12matmul_naivePKfS0_Pfi:
	.zero		924


//--------------------- SYMBOLS --------------------------

	.type		.nv.reservedSmem.offset0,@object
	.size		.nv.reservedSmem.offset0,0x4
	.type		.nv.reservedSmem.cap,@object
	.size		.nv.reservedSmem.cap,0x4
